//
// Generated by NVIDIA NVVM Compiler
//
// Compiler Build ID: CL-36424714
// Cuda compilation tools, release 13.0, V13.0.88
// Based on NVVM 20.0.0
//

.version 9.0
.target sm_100
.address_size 64

	// .globl	_Z20modify_matrix_kernelPiii

.visible .entry _Z20modify_matrix_kernelPiii(
	.param .u64 .ptr .align 1 _Z20modify_matrix_kernelPiii_param_0,
	.param .u32 _Z20modify_matrix_kernelPiii_param_1,
	.param .u32 _Z20modify_matrix_kernelPiii_param_2
)
{
	.reg .pred 	%p<6>;
	.reg .b32 	%r<13>;
	.reg .b64 	%rd<7>;

	ld.param.u64 	%rd2, [_Z20modify_matrix_kernelPiii_param_0];
	ld.param.u32 	%r4, [_Z20modify_matrix_kernelPiii_param_1];
	ld.param.u32 	%r3, [_Z20modify_matrix_kernelPiii_param_2];
	cvta.to.global.u64 	%rd1, %rd2;
	mov.u32 	%r1, %ctaid.x;
	mov.u32 	%r2, %tid.x;
	setp.ge.s32 	%p1, %r1, %r4;
	setp.ge.s32 	%p2, %r2, %r3;
	or.pred  	%p3, %p1, %p2;
	@%p3 bra 	$L__BB0_5;
	setp.eq.s32 	%p4, %r1, 2;
	@%p4 bra 	$L__BB0_4;
	setp.ne.s32 	%p5, %r1, 1;
	@%p5 bra 	$L__BB0_5;
	add.s32 	%r10, %r3, %r2;
	mul.wide.u32 	%rd5, %r10, 4;
	add.s64 	%rd6, %rd1, %rd5;
	ld.global.u32 	%r11, [%rd6];
	mul.lo.s32 	%r12, %r11, %r11;
	st.global.u32 	[%rd6], %r12;
	bra.uni 	$L__BB0_5;
$L__BB0_4:
	shl.b32 	%r5, %r3, 1;
	add.s32 	%r6, %r5, %r2;
	mul.wide.u32 	%rd3, %r6, 4;
	add.s64 	%rd4, %rd1, %rd3;
	ld.global.u32 	%r7, [%rd4];
	mul.lo.s32 	%r8, %r7, %r7;
	mul.lo.s32 	%r9, %r8, %r7;
	st.global.u32 	[%rd4], %r9;
$L__BB0_5:
	ret;

}


// ===== COMPILED SASS (sm_100) =====

	.target	sm_100

	.elftype	@"ET_EXEC"


//--------------------- .note.nv.tkinfo           --------------------------
	.section	.note.nv.tkinfo,"",@"SHT_NOTE"
	.sectionflags	@"SHF_NOTE_NV_TKINFO"
	.tkinfo
        /*0018*/ 	.word	0x00000002
        /*0030*/ 	.string	""
        /*0030*/ 	.string	"ptxas"
        /*0030*/ 	.string	"Cuda compilation tools, release 13.0, V13.0.88"
        /*0030*/ 	.string	"Build cuda_13.0.r13.0/compiler.36424714_0"
        /*0030*/ 	.string	"-arch sm_100 -m 64 "



//--------------------- .note.nv.cuinfo           --------------------------
	.section	.note.nv.cuinfo,"",@"SHT_NOTE"
	.sectionflags	@"SHF_NOTE_NV_CUINFO"
        /*0018*/ 	.short	0x0002
        /*001a*/ 	.short	0x0064
        /*001c*/ 	.short	0x0082
	.zero		2


//--------------------- .nv.info                  --------------------------
	.section	.nv.info,"",@"SHT_CUDA_INFO"
	.align	4


	//----- nvinfo : EIATTR_REGCOUNT
	.align		4
        /*0000*/ 	.byte	0x04, 0x2f
        /*0002*/ 	.short	(.L_1 - .L_0)
	.align		4
.L_0:
        /*0004*/ 	.word	index@(_Z20modify_matrix_kernelPiii)
        /*0008*/ 	.word	0x00000008


	//----- nvinfo : EIATTR_FRAME_SIZE
	.align		4
.L_1:
        /*000c*/ 	.byte	0x04, 0x11
        /*000e*/ 	.short	(.L_3 - .L_2)
	.align		4
.L_2:
        /*0010*/ 	.word	index@(_Z20modify_matrix_kernelPiii)
        /*0014*/ 	.word	0x00000000


	//----- nvinfo : EIATTR_MIN_STACK_SIZE
	.align		4
.L_3:
        /*0018*/ 	.byte	0x04, 0x12
        /*001a*/ 	.short	(.L_5 - .L_4)
	.align		4
.L_4:
        /*001c*/ 	.word	index@(_Z20modify_matrix_kernelPiii)
        /*0020*/ 	.word	0x00000000
.L_5:


//--------------------- .nv.compat                --------------------------
	.section	.nv.compat,"",@"SHT_CUDA_COMPAT_INFO"
	.align	4
        /*0000*/ 	.byte	0x02, 0x09, 0x00, 0x00, 0x02, 0x02, 0x01, 0x00, 0x02, 0x05, 0x05, 0x00, 0x03, 0x07, 0x01, 0x01
        /*0010*/ 	.byte	0x02, 0x03, 0x00, 0x00, 0x02, 0x06, 0x01, 0x00, 0x04, 0x0b, 0x08, 0x00, 0x09, 0x00, 0x00, 0x00
        /*0020*/ 	.byte	0x00, 0x00, 0x00, 0x00


//--------------------- .nv.info._Z20modify_matrix_kernelPiii --------------------------
	.section	.nv.info._Z20modify_matrix_kernelPiii,"",@"SHT_CUDA_INFO"
	.sectionflags	@""
	.align	4


	//----- nvinfo : EIATTR_CUDA_API_VERSION
	.align		4
        /*0000*/ 	.byte	0x04, 0x37
        /*0002*/ 	.short	(.L_7 - .L_6)
.L_6:
        /*0004*/ 	.word	0x00000082


	//----- nvinfo : EIATTR_KPARAM_INFO
	.align		4
.L_7:
        /*0008*/ 	.byte	0x04, 0x17
        /*000a*/ 	.short	(.L_9 - .L_8)
.L_8:
        /*000c*/ 	.word	0x00000000
        /*0010*/ 	.short	0x0002
        /*0012*/ 	.short	0x000c
        /*0014*/ 	.byte	0x00, 0xf0, 0x11, 0x00


	//----- nvinfo : EIATTR_KPARAM_INFO
	.align		4
.L_9:
        /*0018*/ 	.byte	0x04, 0x17
        /*001a*/ 	.short	(.L_11 - .L_10)
.L_10:
        /*001c*/ 	.word	0x00000000
        /*0020*/ 	.short	0x0001
        /*0022*/ 	.short	0x0008
        /*0024*/ 	.byte	0x00, 0xf0, 0x11, 0x00


	//----- nvinfo : EIATTR_KPARAM_INFO
	.align		4
.L_11:
        /*0028*/ 	.byte	0x04, 0x17
        /*002a*/ 	.short	(.L_13 - .L_12)
.L_12:
        /*002c*/ 	.word	0x00000000
        /*0030*/ 	.short	0x0000
        /*0032*/ 	.short	0x0000
        /*0034*/ 	.byte	0x00, 0xf5, 0x21, 0x00


	//----- nvinfo : EIATTR_SPARSE_MMA_MASK
	.align		4
.L_13:
        /*0038*/ 	.byte	0x03, 0x50
        /*003a*/ 	.short	0x0000


	//----- nvinfo : EIATTR_MAXREG_COUNT
	.align		4
        /*003c*/ 	.byte	0x03, 0x1b
        /*003e*/ 	.short	0x00ff


	//----- nvinfo : EIATTR_MERCURY_ISA_VERSION
	.align		4
        /*0040*/ 	.byte	0x03, 0x5f
        /*0042*/ 	.short	0x0101


	//----- nvinfo : EIATTR_VRC_CTA_INIT_COUNT
	.align		4
        /*0044*/ 	.byte	0x02, 0x4a
	.zero		1
	.zero		1


	//----- nvinfo : EIATTR_EXIT_INSTR_OFFSETS
	.align		4
        /*0048*/ 	.byte	0x04, 0x1c
        /*004a*/ 	.short	(.L_15 - .L_14)


	//   ....[0]....
.L_14:
        /*004c*/ 	.word	0x00000060


	//   ....[1]....
        /*0050*/ 	.word	0x000000b0


	//   ....[2]....
        /*0054*/ 	.word	0x00000120


	//   ....[3]....
        /*0058*/ 	.word	0x000001a0


	//----- nvinfo : EIATTR_CBANK_PARAM_SIZE
	.align		4
.L_15:
        /*005c*/ 	.byte	0x03, 0x19
        /*005e*/ 	.short	0x0010


	//----- nvinfo : EIATTR_PARAM_CBANK
	.align		4
        /*0060*/ 	.byte	0x04, 0x0a
        /*0062*/ 	.short	(.L_17 - .L_16)
	.align		4
.L_16:
        /*0064*/ 	.word	index@(.nv.constant0._Z20modify_matrix_kernelPiii)
        /*0068*/ 	.short	0x0380
        /*006a*/ 	.short	0x0010


	//----- nvinfo : EIATTR_SW_WAR
	.align		4
.L_17:
        /*006c*/ 	.byte	0x04, 0x36
        /*006e*/ 	.short	(.L_19 - .L_18)
.L_18:
        /*0070*/ 	.word	0x00000008
.L_19:


//--------------------- .nv.callgraph             --------------------------
	.section	.nv.callgraph,"",@"SHT_CUDA_CALLGRAPH"
	.align	4
	.sectionentsize	8
	.align		4
        /*0000*/ 	.word	0x00000000
	.align		4
        /*0004*/ 	.word	0xffffffff
	.align		4
        /*0008*/ 	.word	0x00000000
	.align		4
        /*000c*/ 	.word	0xfffffffe
	.align		4
        /*0010*/ 	.word	0x00000000
	.align		4
        /*0014*/ 	.word	0xfffffffd
	.align		4
        /*0018*/ 	.word	0x00000000
	.align		4
        /*001c*/ 	.word	0xfffffffc


//--------------------- .text._Z20modify_matrix_kernelPiii --------------------------
	.section	.text._Z20modify_matrix_kernelPiii,"ax",@progbits
	.align	128
        .global         _Z20modify_matrix_kernelPiii
        .type           _Z20modify_matrix_kernelPiii,@function
        .size           _Z20modify_matrix_kernelPiii,(.L_x_2 - _Z20modify_matrix_kernelPiii)
        .other          _Z20modify_matrix_kernelPiii,@"STO_CUDA_ENTRY STV_DEFAULT"
_Z20modify_matrix_kernelPiii:
.text._Z20modify_matrix_kernelPiii:
[----:B------:R-:W-:Y:S01]  /*0000*/  LDC R1, c[0x0][0x37c] ;  /* 0x0000df00ff017b82 */ /* 0x000fe20000000800 */
[----:B------:R-:W0:Y:S07]  /*0010*/  S2R R0, SR_TID.X ;  /* 0x0000000000007919 */ /* 0x000e2e0000002100 */
[----:B------:R-:W0:Y:S01]  /*0020*/  LDC.64 R4, c[0x0][0x388] ;  /* 0x0000e200ff047b82 */ /* 0x000e220000000a00 */
[----:B------:R-:W1:Y:S01]  /*0030*/  S2R R3, SR_CTAID.X ;  /* 0x0000000000037919 */ /* 0x000e620000002500 */
[----:B0-----:R-:W-:-:S04]  /*0040*/  ISETP.GE.AND P0, PT, R0, R5, PT ;  /* 0x000000050000720c */ /* 0x001fc80003f06270 */
[----:B-1----:R-:W-:-:S13]  /*0050*/  ISETP.GE.OR P0, PT, R3, R4, P0 ;  /* 0x000000040300720c */ /* 0x002fda0000706670 */
[----:B------:R-:W-:Y:S05]  /*0060*/  @P0 EXIT ;  /* 0x000000000000094d */ /* 0x000fea0003800000 */
[----:B------:R-:W-:Y:S01]  /*0070*/  ISETP.NE.AND P0, PT, R3, 0x2, PT ;  /* 0x000000020300780c */ /* 0x000fe20003f05270 */
[----:B------:R-:W0:-:S12]  /*0080*/  LDCU.64 UR4, c[0x0][0x358] ;  /* 0x00006b00ff0477ac */ /* 0x000e180008000a00 */
[----:B------:R-:W-:Y:S05]  /*0090*/  @!P0 BRA `(.L_x_0) ;  /* 0x0000000000248947 */ /* 0x000fea0003800000 */
[----:B------:R-:W-:-:S13]  /*00a0*/  ISETP.NE.AND P0, PT, R3, 0x1, PT ;  /* 0x000000010300780c */ /* 0x000fda0003f05270 */
[----:B0-----:R-:W-:Y:S05]  /*00b0*/  @P0 EXIT ;  /* 0x000000000000094d */ /* 0x001fea0003800000 */
[----:B------:R-:W0:Y:S01]  /*00c0*/  LDC.64 R2, c[0x0][0x380] ;  /* 0x0000e000ff027b82 */ /* 0x000e220000000a00 */
[----:B------:R-:W-:-:S05]  /*00d0*/  IADD3 R5, PT, PT, R0, R5, RZ ;  /* 0x0000000500057210 */ /* 0x000fca0007ffe0ff */
[----:B0-----:R-:W-:-:S05]  /*00e0*/  IMAD.WIDE.U32 R2, R5, 0x4, R2 ;  /* 0x0000000405027825 */ /* 0x001fca00078e0002 */
[----:B------:R-:W2:Y:S02]  /*00f0*/  LDG.E R0, desc[UR4][R2.64] ;  /* 0x0000000402007981 */ /* 0x000ea4000c1e1900 */
[----:B--2---:R-:W-:-:S05]  /*0100*/  IMAD R5, R0, R0, RZ ;  /* 0x0000000000057224 */ /* 0x004fca00078e02ff */
[----:B------:R-:W-:Y:S01]  /*0110*/  STG.E desc[UR4][R2.64], R5 ;  /* 0x0000000502007986 */ /* 0x000fe2000c101904 */
[----:B------:R-:W-:Y:S05]  /*0120*/  EXIT ;  /* 0x000000000000794d */ /* 0x000fea0003800000 */
.L_x_0:
[----:B------:R-:W1:Y:S01]  /*0130*/  LDC.64 R2, c[0x0][0x380] ;  /* 0x0000e000ff027b82 */ /* 0x000e620000000a00 */
[----:B------:R-:W-:-:S05]  /*0140*/  LEA R5, R5, R0, 0x1 ;  /* 0x0000000005057211 */ /* 0x000fca00078e08ff */
[----:B-1----:R-:W-:-:S05]  /*0150*/  IMAD.WIDE.U32 R2, R5, 0x4, R2 ;  /* 0x0000000405027825 */ /* 0x002fca00078e0002 */
[----:B0-----:R-:W2:Y:S02]  /*0160*/  LDG.E R0, desc[UR4][R2.64] ;  /* 0x0000000402007981 */ /* 0x001ea4000c1e1900 */
[----:B--2---:R-:W-:-:S04]  /*0170*/  IMAD R5, R0, R0, RZ ;  /* 0x0000000000057224 */ /* 0x004fc800078e02ff */
[----:B------:R-:W-:-:S05]  /*0180*/  IMAD R5, R0, R5, RZ ;  /* 0x0000000500057224 */ /* 0x000fca00078e02ff */
[----:B------:R-:W-:Y:S01]  /*0190*/  STG.E desc[UR4][R2.64], R5 ;  /* 0x0000000502007986 */ /* 0x000fe2000c101904 */
[----:B------:R-:W-:Y:S05]  /*01a0*/  EXIT ;  /* 0x000000000000794d */ /* 0x000fea0003800000 */
.L_x_1:
[----:B------:R-:W-:-:S00]  /*01b0*/  BRA `(.L_x_1) ;  /* 0xfffffffc00fc7947 */ /* 0x000fc0000383ffff */
[----:B------:R-:W-:-:S00]  /*01c0*/  NOP ;  /* 0x0000000000007918 */ /* 0x000fc00000000000 */
        /* <DEDUP_REMOVED lines=11> */
.L_x_2:


//--------------------- .nv.shared.reserved.0     --------------------------
	.section	.nv.shared.reserved.0,"aw",@nobits
	.weak		__nv_reservedSMEM_offset_0_alias
	.size		__nv_reservedSMEM_offset_0_alias, 0, 64
	.other		__nv_reservedSMEM_offset_0_alias,@"STO_CUDA_RESERVED_SHARED STV_DEFAULT"
__nv_reservedSMEM_offset_0_alias:
	.zero		0
	.zero		64


//--------------------- .nv.constant0._Z20modify_matrix_kernelPiii --------------------------
	.section	.nv.constant0._Z20modify_matrix_kernelPiii,"a",@progbits
	.sectionflags	@""
	.align	4
.nv.constant0._Z20modify_matrix_kernelPiii:
	.zero		912


//--------------------- SYMBOLS --------------------------

	.type		.nv.reservedSmem.offset0,@object
	.size		.nv.reservedSmem.offset0,0x4
